//
// Generated by NVIDIA NVVM Compiler
//
// Compiler Build ID: CL-36424714
// Cuda compilation tools, release 13.0, V13.0.88
// Based on NVVM 20.0.0
//

.version 9.0
.target sm_100
.address_size 64

	// .globl	_Z10vector_addPKfS0_Pfi
// _ZZ11dot_productPKfS0_PfiE5sdata has been demoted

.visible .entry _Z10vector_addPKfS0_Pfi(
	.param .u64 .ptr .align 1 _Z10vector_addPKfS0_Pfi_param_0,
	.param .u64 .ptr .align 1 _Z10vector_addPKfS0_Pfi_param_1,
	.param .u64 .ptr .align 1 _Z10vector_addPKfS0_Pfi_param_2,
	.param .u32 _Z10vector_addPKfS0_Pfi_param_3
)
{
	.reg .pred 	%p<2>;
	.reg .b32 	%r<6>;
	.reg .b32 	%f<4>;
	.reg .b64 	%rd<11>;

	ld.param.u64 	%rd1, [_Z10vector_addPKfS0_Pfi_param_0];
	ld.param.u64 	%rd2, [_Z10vector_addPKfS0_Pfi_param_1];
	ld.param.u64 	%rd3, [_Z10vector_addPKfS0_Pfi_param_2];
	ld.param.u32 	%r2, [_Z10vector_addPKfS0_Pfi_param_3];
	mov.u32 	%r3, %ctaid.x;
	mov.u32 	%r4, %ntid.x;
	mov.u32 	%r5, %tid.x;
	mad.lo.s32 	%r1, %r3, %r4, %r5;
	setp.ge.s32 	%p1, %r1, %r2;
	@%p1 bra 	$L__BB0_2;
	cvta.to.global.u64 	%rd4, %rd1;
	cvta.to.global.u64 	%rd5, %rd2;
	cvta.to.global.u64 	%rd6, %rd3;
	mul.wide.s32 	%rd7, %r1, 4;
	add.s64 	%rd8, %rd4, %rd7;
	ld.global.f32 	%f1, [%rd8];
	add.s64 	%rd9, %rd5, %rd7;
	ld.global.f32 	%f2, [%rd9];
	add.f32 	%f3, %f1, %f2;
	add.s64 	%rd10, %rd6, %rd7;
	st.global.f32 	[%rd10], %f3;
$L__BB0_2:
	ret;

}
	// .globl	_Z5saxpyfPKfPfi
.visible .entry _Z5saxpyfPKfPfi(
	.param .f32 _Z5saxpyfPKfPfi_param_0,
	.param .u64 .ptr .align 1 _Z5saxpyfPKfPfi_param_1,
	.param .u64 .ptr .align 1 _Z5saxpyfPKfPfi_param_2,
	.param .u32 _Z5saxpyfPKfPfi_param_3
)
{
	.reg .pred 	%p<2>;
	.reg .b32 	%r<6>;
	.reg .b32 	%f<5>;
	.reg .b64 	%rd<8>;

	ld.param.f32 	%f1, [_Z5saxpyfPKfPfi_param_0];
	ld.param.u64 	%rd1, [_Z5saxpyfPKfPfi_param_1];
	ld.param.u64 	%rd2, [_Z5saxpyfPKfPfi_param_2];
	ld.param.u32 	%r2, [_Z5saxpyfPKfPfi_param_3];
	mov.u32 	%r3, %ctaid.x;
	mov.u32 	%r4, %ntid.x;
	mov.u32 	%r5, %tid.x;
	mad.lo.s32 	%r1, %r3, %r4, %r5;
	setp.ge.s32 	%p1, %r1, %r2;
	@%p1 bra 	$L__BB1_2;
	cvta.to.global.u64 	%rd3, %rd1;
	cvta.to.global.u64 	%rd4, %rd2;
	mul.wide.s32 	%rd5, %r1, 4;
	add.s64 	%rd6, %rd3, %rd5;
	ld.global.f32 	%f2, [%rd6];
	add.s64 	%rd7, %rd4, %rd5;
	ld.global.f32 	%f3, [%rd7];
	fma.rn.f32 	%f4, %f1, %f2, %f3;
	st.global.f32 	[%rd7], %f4;
$L__BB1_2:
	ret;

}
	// .globl	_Z11dot_productPKfS0_Pfi
.visible .entry _Z11dot_productPKfS0_Pfi(
	.param .u64 .ptr .align 1 _Z11dot_productPKfS0_Pfi_param_0,
	.param .u64 .ptr .align 1 _Z11dot_productPKfS0_Pfi_param_1,
	.param .u64 .ptr .align 1 _Z11dot_productPKfS0_Pfi_param_2,
	.param .u32 _Z11dot_productPKfS0_Pfi_param_3
)
{
	.reg .pred 	%p<6>;
	.reg .b32 	%r<14>;
	.reg .b32 	%f<12>;
	.reg .b64 	%rd<10>;
	// demoted variable
	.shared .align 4 .b8 _ZZ11dot_productPKfS0_PfiE5sdata[1024];
	ld.param.u64 	%rd1, [_Z11dot_productPKfS0_Pfi_param_0];
	ld.param.u64 	%rd2, [_Z11dot_productPKfS0_Pfi_param_1];
	ld.param.u64 	%rd3, [_Z11dot_productPKfS0_Pfi_param_2];
	ld.param.u32 	%r7, [_Z11dot_productPKfS0_Pfi_param_3];
	mov.u32 	%r1, %tid.x;
	mov.u32 	%r8, %ctaid.x;
	mov.u32 	%r13, %ntid.x;
	mad.lo.s32 	%r3, %r8, %r13, %r1;
	setp.ge.s32 	%p1, %r3, %r7;
	mov.f32 	%f11, 0f00000000;
	@%p1 bra 	$L__BB2_2;
	cvta.to.global.u64 	%rd4, %rd1;
	cvta.to.global.u64 	%rd5, %rd2;
	mul.wide.s32 	%rd6, %r3, 4;
	add.s64 	%rd7, %rd4, %rd6;
	ld.global.f32 	%f4, [%rd7];
	add.s64 	%rd8, %rd5, %rd6;
	ld.global.f32 	%f5, [%rd8];
	mul.f32 	%f11, %f4, %f5;
$L__BB2_2:
	shl.b32 	%r9, %r1, 2;
	mov.u32 	%r10, _ZZ11dot_productPKfS0_PfiE5sdata;
	add.s32 	%r4, %r10, %r9;
	st.shared.f32 	[%r4], %f11;
	bar.sync 	0;
	setp.lt.u32 	%p2, %r13, 2;
	@%p2 bra 	$L__BB2_6;
$L__BB2_3:
	shr.u32 	%r6, %r13, 1;
	setp.ge.u32 	%p3, %r1, %r6;
	@%p3 bra 	$L__BB2_5;
	shl.b32 	%r11, %r6, 2;
	add.s32 	%r12, %r4, %r11;
	ld.shared.f32 	%f6, [%r12];
	ld.shared.f32 	%f7, [%r4];
	add.f32 	%f8, %f6, %f7;
	st.shared.f32 	[%r4], %f8;
$L__BB2_5:
	bar.sync 	0;
	setp.gt.u32 	%p4, %r13, 3;
	mov.u32 	%r13, %r6;
	@%p4 bra 	$L__BB2_3;
$L__BB2_6:
	setp.ne.s32 	%p5, %r1, 0;
	@%p5 bra 	$L__BB2_8;
	ld.shared.f32 	%f9, [_ZZ11dot_productPKfS0_PfiE5sdata];
	cvta.to.global.u64 	%rd9, %rd3;
	atom.global.add.f32 	%f10, [%rd9], %f9;
$L__BB2_8:
	ret;

}
	// .globl	_Z9poly_evalPKfPfi
.visible .entry _Z9poly_evalPKfPfi(
	.param .u64 .ptr .align 1 _Z9poly_evalPKfPfi_param_0,
	.param .u64 .ptr .align 1 _Z9poly_evalPKfPfi_param_1,
	.param .u32 _Z9poly_evalPKfPfi_param_2
)
{
	.reg .pred 	%p<2>;
	.reg .b32 	%r<6>;
	.reg .b32 	%f<7>;
	.reg .b64 	%rd<8>;

	ld.param.u64 	%rd1, [_Z9poly_evalPKfPfi_param_0];
	ld.param.u64 	%rd2, [_Z9poly_evalPKfPfi_param_1];
	ld.param.u32 	%r2, [_Z9poly_evalPKfPfi_param_2];
	mov.u32 	%r3, %ctaid.x;
	mov.u32 	%r4, %ntid.x;
	mov.u32 	%r5, %tid.x;
	mad.lo.s32 	%r1, %r3, %r4, %r5;
	setp.ge.s32 	%p1, %r1, %r2;
	@%p1 bra 	$L__BB3_2;
	cvta.to.global.u64 	%rd3, %rd1;
	cvta.to.global.u64 	%rd4, %rd2;
	mul.wide.s32 	%rd5, %r1, 4;
	add.s64 	%rd6, %rd3, %rd5;
	ld.global.f32 	%f1, [%rd6];
	add.f32 	%f2, %f1, 0f40000000;
	fma.rn.f32 	%f3, %f1, %f2, 0f40400000;
	fma.rn.f32 	%f4, %f1, %f3, 0f40800000;
	fma.rn.f32 	%f5, %f1, %f4, 0f40A00000;
	fma.rn.f32 	%f6, %f1, %f5, 0f40C00000;
	add.s64 	%rd7, %rd4, %rd5;
	st.global.f32 	[%rd7], %f6;
$L__BB3_2:
	ret;

}


// ===== COMPILED SASS (sm_100) =====

	.target	sm_100

	.elftype	@"ET_EXEC"


//--------------------- .note.nv.tkinfo           --------------------------
	.section	.note.nv.tkinfo,"",@"SHT_NOTE"
	.sectionflags	@"SHF_NOTE_NV_TKINFO"
	.tkinfo
        /*0018*/ 	.word	0x00000002
        /*0030*/ 	.string	""
        /*0030*/ 	.string	"ptxas"
        /*0030*/ 	.string	"Cuda compilation tools, release 13.0, V13.0.88"
        /*0030*/ 	.string	"Build cuda_13.0.r13.0/compiler.36424714_0"
        /*0030*/ 	.string	"-arch sm_100 -m 64 "



//--------------------- .note.nv.cuinfo           --------------------------
	.section	.note.nv.cuinfo,"",@"SHT_NOTE"
	.sectionflags	@"SHF_NOTE_NV_CUINFO"
        /*0018*/ 	.short	0x0002
        /*001a*/ 	.short	0x0064
        /*001c*/ 	.short	0x0082
	.zero		2


//--------------------- .nv.info                  --------------------------
	.section	.nv.info,"",@"SHT_CUDA_INFO"
	.align	4


	//----- nvinfo : EIATTR_REGCOUNT
	.align		4
        /*0000*/ 	.byte	0x04, 0x2f
        /*0002*/ 	.short	(.L_1 - .L_0)
	.align		4
.L_0:
        /*0004*/ 	.word	index@(_Z10vector_addPKfS0_Pfi)
        /*0008*/ 	.word	0x0000000c


	//----- nvinfo : EIATTR_FRAME_SIZE
	.align		4
.L_1:
        /*000c*/ 	.byte	0x04, 0x11
        /*000e*/ 	.short	(.L_3 - .L_2)
	.align		4
.L_2:
        /*0010*/ 	.word	index@(_Z10vector_addPKfS0_Pfi)
        /*0014*/ 	.word	0x00000000


	//----- nvinfo : EIATTR_REGCOUNT
	.align		4
.L_3:
        /*0018*/ 	.byte	0x04, 0x2f
        /*001a*/ 	.short	(.L_5 - .L_4)
	.align		4
.L_4:
        /*001c*/ 	.word	index@(_Z5saxpyfPKfPfi)
        /*0020*/ 	.word	0x0000000a


	//----- nvinfo : EIATTR_FRAME_SIZE
	.align		4
.L_5:
        /*0024*/ 	.byte	0x04, 0x11
        /*0026*/ 	.short	(.L_7 - .L_6)
	.align		4
.L_6:
        /*0028*/ 	.word	index@(_Z5saxpyfPKfPfi)
        /*002c*/ 	.word	0x00000000


	//----- nvinfo : EIATTR_REGCOUNT
	.align		4
.L_7:
        /*0030*/ 	.byte	0x04, 0x2f
        /*0032*/ 	.short	(.L_9 - .L_8)
	.align		4
.L_8:
        /*0034*/ 	.word	index@(_Z11dot_productPKfS0_Pfi)
        /*0038*/ 	.word	0x0000000c


	//----- nvinfo : EIATTR_FRAME_SIZE
	.align		4
.L_9:
        /*003c*/ 	.byte	0x04, 0x11
        /*003e*/ 	.short	(.L_11 - .L_10)
	.align		4
.L_10:
        /*0040*/ 	.word	index@(_Z11dot_productPKfS0_Pfi)
        /*0044*/ 	.word	0x00000000


	//----- nvinfo : EIATTR_REGCOUNT
	.align		4
.L_11:
        /*0048*/ 	.byte	0x04, 0x2f
        /*004a*/ 	.short	(.L_13 - .L_12)
	.align		4
.L_12:
        /*004c*/ 	.word	index@(_Z9poly_evalPKfPfi)
        /*0050*/ 	.word	0x0000000c


	//----- nvinfo : EIATTR_FRAME_SIZE
	.align		4
.L_13:
        /*0054*/ 	.byte	0x04, 0x11
        /*0056*/ 	.short	(.L_15 - .L_14)
	.align		4
.L_14:
        /*0058*/ 	.word	index@(_Z9poly_evalPKfPfi)
        /*005c*/ 	.word	0x00000000


	//----- nvinfo : EIATTR_MIN_STACK_SIZE
	.align		4
.L_15:
        /*0060*/ 	.byte	0x04, 0x12
        /*0062*/ 	.short	(.L_17 - .L_16)
	.align		4
.L_16:
        /*0064*/ 	.word	index@(_Z9poly_evalPKfPfi)
        /*0068*/ 	.word	0x00000000


	//----- nvinfo : EIATTR_MIN_STACK_SIZE
	.align		4
.L_17:
        /*006c*/ 	.byte	0x04, 0x12
        /*006e*/ 	.short	(.L_19 - .L_18)
	.align		4
.L_18:
        /*0070*/ 	.word	index@(_Z11dot_productPKfS0_Pfi)
        /*0074*/ 	.word	0x00000000


	//----- nvinfo : EIATTR_MIN_STACK_SIZE
	.align		4
.L_19:
        /*0078*/ 	.byte	0x04, 0x12
        /*007a*/ 	.short	(.L_21 - .L_20)
	.align		4
.L_20:
        /*007c*/ 	.word	index@(_Z5saxpyfPKfPfi)
        /*0080*/ 	.word	0x00000000


	//----- nvinfo : EIATTR_MIN_STACK_SIZE
	.align		4
.L_21:
        /*0084*/ 	.byte	0x04, 0x12
        /*0086*/ 	.short	(.L_23 - .L_22)
	.align		4
.L_22:
        /*0088*/ 	.word	index@(_Z10vector_addPKfS0_Pfi)
        /*008c*/ 	.word	0x00000000
.L_23:


//--------------------- .nv.compat                --------------------------
	.section	.nv.compat,"",@"SHT_CUDA_COMPAT_INFO"
	.align	4
        /*0000*/ 	.byte	0x02, 0x09, 0x00, 0x00, 0x02, 0x02, 0x01, 0x00, 0x02, 0x05, 0x05, 0x00, 0x03, 0x07, 0x01, 0x01
        /*0010*/ 	.byte	0x02, 0x03, 0x00, 0x00, 0x02, 0x06, 0x01, 0x00, 0x04, 0x0b, 0x08, 0x00, 0x09, 0x00, 0x00, 0x00
        /*0020*/ 	.byte	0x00, 0x00, 0x00, 0x00


//--------------------- .nv.info._Z9poly_evalPKfPfi --------------------------
	.section	.nv.info._Z9poly_evalPKfPfi,"",@"SHT_CUDA_INFO"
	.sectionflags	@""
	.align	4


	//----- nvinfo : EIATTR_CUDA_API_VERSION
	.align		4
        /*0000*/ 	.byte	0x04, 0x37
        /*0002*/ 	.short	(.L_25 - .L_24)
.L_24:
        /*0004*/ 	.word	0x00000082


	//----- nvinfo : EIATTR_KPARAM_INFO
	.align		4
.L_25:
        /*0008*/ 	.byte	0x04, 0x17
        /*000a*/ 	.short	(.L_27 - .L_26)
.L_26:
        /*000c*/ 	.word	0x00000000
        /*0010*/ 	.short	0x0002
        /*0012*/ 	.short	0x0010
        /*0014*/ 	.byte	0x00, 0xf0, 0x11, 0x00


	//----- nvinfo : EIATTR_KPARAM_INFO
	.align		4
.L_27:
        /*0018*/ 	.byte	0x04, 0x17
        /*001a*/ 	.short	(.L_29 - .L_28)
.L_28:
        /*001c*/ 	.word	0x00000000
        /*0020*/ 	.short	0x0001
        /*0022*/ 	.short	0x0008
        /*0024*/ 	.byte	0x00, 0xf5, 0x21, 0x00


	//----- nvinfo : EIATTR_KPARAM_INFO
	.align		4
.L_29:
        /*0028*/ 	.byte	0x04, 0x17
        /*002a*/ 	.short	(.L_31 - .L_30)
.L_30:
        /*002c*/ 	.word	0x00000000
        /*0030*/ 	.short	0x0000
        /*0032*/ 	.short	0x0000
        /*0034*/ 	.byte	0x00, 0xf5, 0x21, 0x00


	//----- nvinfo : EIATTR_SPARSE_MMA_MASK
	.align		4
.L_31:
        /*0038*/ 	.byte	0x03, 0x50
        /*003a*/ 	.short	0x0000


	//----- nvinfo : EIATTR_MAXREG_COUNT
	.align		4
        /*003c*/ 	.byte	0x03, 0x1b
        /*003e*/ 	.short	0x00ff


	//----- nvinfo : EIATTR_MERCURY_ISA_VERSION
	.align		4
        /*0040*/ 	.byte	0x03, 0x5f
        /*0042*/ 	.short	0x0101


	//----- nvinfo : EIATTR_VRC_CTA_INIT_COUNT
	.align		4
        /*0044*/ 	.byte	0x02, 0x4a
	.zero		1
	.zero		1


	//----- nvinfo : EIATTR_EXIT_INSTR_OFFSETS
	.align		4
        /*0048*/ 	.byte	0x04, 0x1c
        /*004a*/ 	.short	(.L_33 - .L_32)


	//   ....[0]....
.L_32:
        /*004c*/ 	.word	0x00000070


	//   ....[1]....
        /*0050*/ 	.word	0x00000140


	//----- nvinfo : EIATTR_CBANK_PARAM_SIZE
	.align		4
.L_33:
        /*0054*/ 	.byte	0x03, 0x19
        /*0056*/ 	.short	0x0014


	//----- nvinfo : EIATTR_PARAM_CBANK
	.align		4
        /*0058*/ 	.byte	0x04, 0x0a
        /*005a*/ 	.short	(.L_35 - .L_34)
	.align		4
.L_34:
        /*005c*/ 	.word	index@(.nv.constant0._Z9poly_evalPKfPfi)
        /*0060*/ 	.short	0x0380
        /*0062*/ 	.short	0x0014


	//----- nvinfo : EIATTR_SW_WAR
	.align		4
.L_35:
        /*0064*/ 	.byte	0x04, 0x36
        /*0066*/ 	.short	(.L_37 - .L_36)
.L_36:
        /*0068*/ 	.word	0x00000008
.L_37:


//--------------------- .nv.info._Z11dot_productPKfS0_Pfi --------------------------
	.section	.nv.info._Z11dot_productPKfS0_Pfi,"",@"SHT_CUDA_INFO"
	.sectionflags	@""
	.align	4


	//----- nvinfo : EIATTR_CUDA_API_VERSION
	.align		4
        /*0000*/ 	.byte	0x04, 0x37
        /*0002*/ 	.short	(.L_39 - .L_38)
.L_38:
        /*0004*/ 	.word	0x00000082


	//----- nvinfo : EIATTR_KPARAM_INFO
	.align		4
.L_39:
        /*0008*/ 	.byte	0x04, 0x17
        /*000a*/ 	.short	(.L_41 - .L_40)
.L_40:
        /*000c*/ 	.word	0x00000000
        /*0010*/ 	.short	0x0003
        /*0012*/ 	.short	0x0018
        /*0014*/ 	.byte	0x00, 0xf0, 0x11, 0x00


	//----- nvinfo : EIATTR_KPARAM_INFO
	.align		4
.L_41:
        /*0018*/ 	.byte	0x04, 0x17
        /*001a*/ 	.short	(.L_43 - .L_42)
.L_42:
        /*001c*/ 	.word	0x00000000
        /*0020*/ 	.short	0x0002
        /*0022*/ 	.short	0x0010
        /*0024*/ 	.byte	0x00, 0xf5, 0x21, 0x00


	//----- nvinfo : EIATTR_KPARAM_INFO
	.align		4
.L_43:
        /*0028*/ 	.byte	0x04, 0x17
        /*002a*/ 	.short	(.L_45 - .L_44)
.L_44:
        /*002c*/ 	.word	0x00000000
        /*0030*/ 	.short	0x0001
        /*0032*/ 	.short	0x0008
        /*0034*/ 	.byte	0x00, 0xf5, 0x21, 0x00


	//----- nvinfo : EIATTR_KPARAM_INFO
	.align		4
.L_45:
        /*0038*/ 	.byte	0x04, 0x17
        /*003a*/ 	.short	(.L_47 - .L_46)
.L_46:
        /*003c*/ 	.word	0x00000000
        /*0040*/ 	.short	0x0000
        /*0042*/ 	.short	0x0000
        /*0044*/ 	.byte	0x00, 0xf5, 0x21, 0x00


	//----- nvinfo : EIATTR_SPARSE_MMA_MASK
	.align		4
.L_47:
        /*0048*/ 	.byte	0x03, 0x50
        /*004a*/ 	.short	0x0000


	//----- nvinfo : EIATTR_MAXREG_COUNT
	.align		4
        /*004c*/ 	.byte	0x03, 0x1b
        /*004e*/ 	.short	0x00ff


	//----- nvinfo : EIATTR_NUM_BARRIERS
	.align		4
        /*0050*/ 	.byte	0x02, 0x4c
        /*0052*/ 	.byte	0x01
	.zero		1


	//----- nvinfo : EIATTR_MERCURY_ISA_VERSION
	.align		4
        /*0054*/ 	.byte	0x03, 0x5f
        /*0056*/ 	.short	0x0101


	//----- nvinfo : EIATTR_VRC_CTA_INIT_COUNT
	.align		4
        /*0058*/ 	.byte	0x02, 0x4a
	.zero		1
	.zero		1


	//----- nvinfo : EIATTR_EXIT_INSTR_OFFSETS
	.align		4
        /*005c*/ 	.byte	0x04, 0x1c
        /*005e*/ 	.short	(.L_49 - .L_48)


	//   ....[0]....
.L_48:
        /*0060*/ 	.word	0x00000240


	//   ....[1]....
        /*0064*/ 	.word	0x000002b0


	//----- nvinfo : EIATTR_CBANK_PARAM_SIZE
	.align		4
.L_49:
        /*0068*/ 	.byte	0x03, 0x19
        /*006a*/ 	.short	0x001c


	//----- nvinfo : EIATTR_PARAM_CBANK
	.align		4
        /*006c*/ 	.byte	0x04, 0x0a
        /*006e*/ 	.short	(.L_51 - .L_50)
	.align		4
.L_50:
        /*0070*/ 	.word	index@(.nv.constant0._Z11dot_productPKfS0_Pfi)
        /*0074*/ 	.short	0x0380
        /*0076*/ 	.short	0x001c


	//----- nvinfo : EIATTR_SW_WAR
	.align		4
.L_51:
        /*0078*/ 	.byte	0x04, 0x36
        /*007a*/ 	.short	(.L_53 - .L_52)
.L_52:
        /*007c*/ 	.word	0x00000008
.L_53:


//--------------------- .nv.info._Z5saxpyfPKfPfi  --------------------------
	.section	.nv.info._Z5saxpyfPKfPfi,"",@"SHT_CUDA_INFO"
	.sectionflags	@""
	.align	4


	//----- nvinfo : EIATTR_CUDA_API_VERSION
	.align		4
        /*0000*/ 	.byte	0x04, 0x37
        /*0002*/ 	.short	(.L_55 - .L_54)
.L_54:
        /*0004*/ 	.word	0x00000082


	//----- nvinfo : EIATTR_KPARAM_INFO
	.align		4
.L_55:
        /*0008*/ 	.byte	0x04, 0x17
        /*000a*/ 	.short	(.L_57 - .L_56)
.L_56:
        /*000c*/ 	.word	0x00000000
        /*0010*/ 	.short	0x0003
        /*0012*/ 	.short	0x0018
        /*0014*/ 	.byte	0x00, 0xf0, 0x11, 0x00


	//----- nvinfo : EIATTR_KPARAM_INFO
	.align		4
.L_57:
        /*0018*/ 	.byte	0x04, 0x17
        /*001a*/ 	.short	(.L_59 - .L_58)
.L_58:
        /*001c*/ 	.word	0x00000000
        /*0020*/ 	.short	0x0002
        /*0022*/ 	.short	0x0010
        /*0024*/ 	.byte	0x00, 0xf5, 0x21, 0x00


	//----- nvinfo : EIATTR_KPARAM_INFO
	.align		4
.L_59:
        /*0028*/ 	.byte	0x04, 0x17
        /*002a*/ 	.short	(.L_61 - .L_60)
.L_60:
        /*002c*/ 	.word	0x00000000
        /*0030*/ 	.short	0x0001
        /*0032*/ 	.short	0x0008
        /*0034*/ 	.byte	0x00, 0xf5, 0x21, 0x00


	//----- nvinfo : EIATTR_KPARAM_INFO
	.align		4
.L_61:
        /*0038*/ 	.byte	0x04, 0x17
        /*003a*/ 	.short	(.L_63 - .L_62)
.L_62:
        /*003c*/ 	.word	0x00000000
        /*0040*/ 	.short	0x0000
        /*0042*/ 	.short	0x0000
        /*0044*/ 	.byte	0x00, 0xf0, 0x11, 0x00


	//----- nvinfo : EIATTR_SPARSE_MMA_MASK
	.align		4
.L_63:
        /*0048*/ 	.byte	0x03, 0x50
        /*004a*/ 	.short	0x0000


	//----- nvinfo : EIATTR_MAXREG_COUNT
	.align		4
        /*004c*/ 	.byte	0x03, 0x1b
        /*004e*/ 	.short	0x00ff


	//----- nvinfo : EIATTR_MERCURY_ISA_VERSION
	.align		4
        /*0050*/ 	.byte	0x03, 0x5f
        /*0052*/ 	.short	0x0101


	//----- nvinfo : EIATTR_VRC_CTA_INIT_COUNT
	.align		4
        /*0054*/ 	.byte	0x02, 0x4a
	.zero		1
	.zero		1


	//----- nvinfo : EIATTR_EXIT_INSTR_OFFSETS
	.align		4
        /*0058*/ 	.byte	0x04, 0x1c
        /*005a*/ 	.short	(.L_65 - .L_64)


	//   ....[0]....
.L_64:
        /*005c*/ 	.word	0x00000070


	//   ....[1]....
        /*0060*/ 	.word	0x00000120


	//----- nvinfo : EIATTR_CBANK_PARAM_SIZE
	.align		4
.L_65:
        /*0064*/ 	.byte	0x03, 0x19
        /*0066*/ 	.short	0x001c


	//----- nvinfo : EIATTR_PARAM_CBANK
	.align		4
        /*0068*/ 	.byte	0x04, 0x0a
        /*006a*/ 	.short	(.L_67 - .L_66)
	.align		4
.L_66:
        /*006c*/ 	.word	index@(.nv.constant0._Z5saxpyfPKfPfi)
        /*0070*/ 	.short	0x0380
        /*0072*/ 	.short	0x001c


	//----- nvinfo : EIATTR_SW_WAR
	.align		4
.L_67:
        /*0074*/ 	.byte	0x04, 0x36
        /*0076*/ 	.short	(.L_69 - .L_68)
.L_68:
        /*0078*/ 	.word	0x00000008
.L_69:


//--------------------- .nv.info._Z10vector_addPKfS0_Pfi --------------------------
	.section	.nv.info._Z10vector_addPKfS0_Pfi,"",@"SHT_CUDA_INFO"
	.sectionflags	@""
	.align	4


	//----- nvinfo : EIATTR_CUDA_API_VERSION
	.align		4
        /*0000*/ 	.byte	0x04, 0x37
        /*0002*/ 	.short	(.L_71 - .L_70)
.L_70:
        /*0004*/ 	.word	0x00000082


	//----- nvinfo : EIATTR_KPARAM_INFO
	.align		4
.L_71:
        /*0008*/ 	.byte	0x04, 0x17
        /*000a*/ 	.short	(.L_73 - .L_72)
.L_72:
        /*000c*/ 	.word	0x00000000
        /*0010*/ 	.short	0x0003
        /*0012*/ 	.short	0x0018
        /*0014*/ 	.byte	0x00, 0xf0, 0x11, 0x00


	//----- nvinfo : EIATTR_KPARAM_INFO
	.align		4
.L_73:
        /*0018*/ 	.byte	0x04, 0x17
        /*001a*/ 	.short	(.L_75 - .L_74)
.L_74:
        /*001c*/ 	.word	0x00000000
        /*0020*/ 	.short	0x0002
        /*0022*/ 	.short	0x0010
        /*0024*/ 	.byte	0x00, 0xf5, 0x21, 0x00


	//----- nvinfo : EIATTR_KPARAM_INFO
	.align		4
.L_75:
        /*0028*/ 	.byte	0x04, 0x17
        /*002a*/ 	.short	(.L_77 - .L_76)
.L_76:
        /*002c*/ 	.word	0x00000000
        /*0030*/ 	.short	0x0001
        /*0032*/ 	.short	0x0008
        /*0034*/ 	.byte	0x00, 0xf5, 0x21, 0x00


	//----- nvinfo : EIATTR_KPARAM_INFO
	.align		4
.L_77:
        /*0038*/ 	.byte	0x04, 0x17
        /*003a*/ 	.short	(.L_79 - .L_78)
.L_78:
        /*003c*/ 	.word	0x00000000
        /*0040*/ 	.short	0x0000
        /*0042*/ 	.short	0x0000
        /*0044*/ 	.byte	0x00, 0xf5, 0x21, 0x00


	//----- nvinfo : EIATTR_SPARSE_MMA_MASK
	.align		4
.L_79:
        /*0048*/ 	.byte	0x03, 0x50
        /*004a*/ 	.short	0x0000


	//----- nvinfo : EIATTR_MAXREG_COUNT
	.align		4
        /*004c*/ 	.byte	0x03, 0x1b
        /*004e*/ 	.short	0x00ff


	//----- nvinfo : EIATTR_MERCURY_ISA_VERSION
	.align		4
        /*0050*/ 	.byte	0x03, 0x5f
        /*0052*/ 	.short	0x0101


	//----- nvinfo : EIATTR_VRC_CTA_INIT_COUNT
	.align		4
        /*0054*/ 	.byte	0x02, 0x4a
	.zero		1
	.zero		1


	//----- nvinfo : EIATTR_EXIT_INSTR_OFFSETS
	.align		4
        /*0058*/ 	.byte	0x04, 0x1c
        /*005a*/ 	.short	(.L_81 - .L_80)


	//   ....[0]....
.L_80:
        /*005c*/ 	.word	0x00000070


	//   ....[1]....
        /*0060*/ 	.word	0x00000130


	//----- nvinfo : EIATTR_CBANK_PARAM_SIZE
	.align		4
.L_81:
        /*0064*/ 	.byte	0x03, 0x19
        /*0066*/ 	.short	0x001c


	//----- nvinfo : EIATTR_PARAM_CBANK
	.align		4
        /*0068*/ 	.byte	0x04, 0x0a
        /*006a*/ 	.short	(.L_83 - .L_82)
	.align		4
.L_82:
        /*006c*/ 	.word	index@(.nv.constant0._Z10vector_addPKfS0_Pfi)
        /*0070*/ 	.short	0x0380
        /*0072*/ 	.short	0x001c


	//----- nvinfo : EIATTR_SW_WAR
	.align		4
.L_83:
        /*0074*/ 	.byte	0x04, 0x36
        /*0076*/ 	.short	(.L_85 - .L_84)
.L_84:
        /*0078*/ 	.word	0x00000008
.L_85:


//--------------------- .nv.callgraph             --------------------------
	.section	.nv.callgraph,"",@"SHT_CUDA_CALLGRAPH"
	.align	4
	.sectionentsize	8
	.align		4
        /*0000*/ 	.word	0x00000000
	.align		4
        /*0004*/ 	.word	0xffffffff
	.align		4
        /*0008*/ 	.word	0x00000000
	.align		4
        /*000c*/ 	.word	0xfffffffe
	.align		4
        /*0010*/ 	.word	0x00000000
	.align		4
        /*0014*/ 	.word	0xfffffffd
	.align		4
        /*0018*/ 	.word	0x00000000
	.align		4
        /*001c*/ 	.word	0xfffffffc


//--------------------- .text._Z9poly_evalPKfPfi  --------------------------
	.section	.text._Z9poly_evalPKfPfi,"ax",@progbits
	.align	128
        .global         _Z9poly_evalPKfPfi
        .type           _Z9poly_evalPKfPfi,@function
        .size           _Z9poly_evalPKfPfi,(.L_x_6 - _Z9poly_evalPKfPfi)
        .other          _Z9poly_evalPKfPfi,@"STO_CUDA_ENTRY STV_DEFAULT"
_Z9poly_evalPKfPfi:
.text._Z9poly_evalPKfPfi:
[----:B------:R-:W-:Y:S01]  /*0000*/  LDC R1, c[0x0][0x37c] ;  /* 0x0000df00ff017b82 */ /* 0x000fe20000000800 */
[----:B------:R-:W0:Y:S07]  /*0010*/  S2R R0, SR_TID.X ;  /* 0x0000000000007919 */ /* 0x000e2e0000002100 */
[----:B------:R-:W0:Y:S01]  /*0020*/  S2UR UR4, SR_CTAID.X ;  /* 0x00000000000479c3 */ /* 0x000e220000002500 */
[----:B------:R-:W1:Y:S07]  /*0030*/  LDCU UR5, c[0x0][0x390] ;  /* 0x00007200ff0577ac */ /* 0x000e6e0008000800 */
[----:B------:R-:W0:Y:S02]  /*0040*/  LDC R7, c[0x0][0x360] ;  /* 0x0000d800ff077b82 */ /* 0x000e240000000800 */
[----:B0-----:R-:W-:-:S05]  /*0050*/  IMAD R7, R7, UR4, R0 ;  /* 0x0000000407077c24 */ /* 0x001fca000f8e0200 */
[----:B-1----:R-:W-:-:S13]  /*0060*/  ISETP.GE.AND P0, PT, R7, UR5, PT ;  /* 0x0000000507007c0c */ /* 0x002fda000bf06270 */
[----:B------:R-:W-:Y:S05]  /*0070*/  @P0 EXIT ;  /* 0x000000000000094d */ /* 0x000fea0003800000 */
[----:B------:R-:W0:Y:S01]  /*0080*/  LDC.64 R2, c[0x0][0x380] ;  /* 0x0000e000ff027b82 */ /* 0x000e220000000a00 */
[----:B------:R-:W1:Y:S07]  /*0090*/  LDCU.64 UR4, c[0x0][0x358] ;  /* 0x00006b00ff0477ac */ /* 0x000e6e0008000a00 */
[----:B------:R-:W2:Y:S01]  /*00a0*/  LDC.64 R4, c[0x0][0x388] ;  /* 0x0000e200ff047b82 */ /* 0x000ea20000000a00 */
[----:B0-----:R-:W-:-:S06]  /*00b0*/  IMAD.WIDE R2, R7, 0x4, R2 ;  /* 0x0000000407027825 */ /* 0x001fcc00078e0202 */
[----:B-1----:R-:W3:Y:S01]  /*00c0*/  LDG.E R2, desc[UR4][R2.64] ;  /* 0x0000000402027981 */ /* 0x002ee2000c1e1900 */
[----:B--2---:R-:W-:-:S04]  /*00d0*/  IMAD.WIDE R4, R7, 0x4, R4 ;  /* 0x0000000407047825 */ /* 0x004fc800078e0204 */
[----:B---3--:R-:W-:-:S04]  /*00e0*/  FADD R9, R2, 2 ;  /* 0x4000000002097421 */ /* 0x008fc80000000000 */
[----:B------:R-:W-:-:S04]  /*00f0*/  FFMA R9, R2, R9, 3 ;  /* 0x4040000002097423 */ /* 0x000fc80000000009 */
[----:B------:R-:W-:-:S04]  /*0100*/  FFMA R9, R2, R9, 4 ;  /* 0x4080000002097423 */ /* 0x000fc80000000009 */
[----:B------:R-:W-:-:S04]  /*0110*/  FFMA R9, R2, R9, 5 ;  /* 0x40a0000002097423 */ /* 0x000fc80000000009 */
[----:B------:R-:W-:-:S05]  /*0120*/  FFMA R9, R2, R9, 6 ;  /* 0x40c0000002097423 */ /* 0x000fca0000000009 */
[----:B------:R-:W-:Y:S01]  /*0130*/  STG.E desc[UR4][R4.64], R9 ;  /* 0x0000000904007986 */ /* 0x000fe2000c101904 */
[----:B------:R-:W-:Y:S05]  /*0140*/  EXIT ;  /* 0x000000000000794d */ /* 0x000fea0003800000 */
.L_x_0:
[----:B------:R-:W-:-:S00]  /*0150*/  BRA `(.L_x_0) ;  /* 0xfffffffc00fc7947 */ /* 0x000fc0000383ffff */
[----:B------:R-:W-:-:S00]  /*0160*/  NOP ;  /* 0x0000000000007918 */ /* 0x000fc00000000000 */
        /* <DEDUP_REMOVED lines=9> */
.L_x_6:


//--------------------- .text._Z11dot_productPKfS0_Pfi --------------------------
	.section	.text._Z11dot_productPKfS0_Pfi,"ax",@progbits
	.align	128
        .global         _Z11dot_productPKfS0_Pfi
        .type           _Z11dot_productPKfS0_Pfi,@function
        .size           _Z11dot_productPKfS0_Pfi,(.L_x_7 - _Z11dot_productPKfS0_Pfi)
        .other          _Z11dot_productPKfS0_Pfi,@"STO_CUDA_ENTRY STV_DEFAULT"
_Z11dot_productPKfS0_Pfi:
.text._Z11dot_productPKfS0_Pfi:
[----:B------:R-:W-:Y:S01]  /*0000*/  LDC R1, c[0x0][0x37c] ;  /* 0x0000df00ff017b82 */ /* 0x000fe20000000800 */
[----:B------:R-:W0:Y:S07]  /*0010*/  S2R R9, SR_TID.X ;  /* 0x0000000000097919 */ /* 0x000e2e0000002100 */
[----:B------:R-:W0:Y:S01]  /*0020*/  S2UR UR4, SR_CTAID.X ;  /* 0x00000000000479c3 */ /* 0x000e220000002500 */
[----:B------:R-:W1:Y:S01]  /*0030*/  LDCU UR5, c[0x0][0x398] ;  /* 0x00007300ff0577ac */ /* 0x000e620008000800 */
[----:B------:R-:W2:Y:S06]  /*0040*/  LDCU.64 UR6, c[0x0][0x358] ;  /* 0x00006b00ff0677ac */ /* 0x000eac0008000a00 */
[----:B------:R-:W0:Y:S08]  /*0050*/  LDC R0, c[0x0][0x360] ;  /* 0x0000d800ff007b82 */ /* 0x000e300000000800 */
[----:B------:R-:W3:Y:S08]  /*0060*/  LDC.64 R2, c[0x0][0x380] ;  /* 0x0000e000ff027b82 */ /* 0x000ef00000000a00 */
[----:B------:R-:W4:Y:S01]  /*0070*/  LDC.64 R4, c[0x0][0x388] ;  /* 0x0000e200ff047b82 */ /* 0x000f220000000a00 */
[----:B0-----:R-:W-:-:S05]  /*0080*/  IMAD R7, R0, UR4, R9 ;  /* 0x0000000400077c24 */ /* 0x001fca000f8e0209 */
[----:B-1----:R-:W-:-:S13]  /*0090*/  ISETP.GE.AND P1, PT, R7, UR5, PT ;  /* 0x0000000507007c0c */ /* 0x002fda000bf26270 */
[----:B---3--:R-:W-:-:S04]  /*00a0*/  @!P1 IMAD.WIDE R2, R7, 0x4, R2 ;  /* 0x0000000407029825 */ /* 0x008fc800078e0202 */
[----:B----4-:R-:W-:Y:S02]  /*00b0*/  @!P1 IMAD.WIDE R4, R7, 0x4, R4 ;  /* 0x0000000407049825 */ /* 0x010fe400078e0204 */
[----:B--2---:R-:W2:Y:S04]  /*00c0*/  @!P1 LDG.E R2, desc[UR6][R2.64] ;  /* 0x0000000602029981 */ /* 0x004ea8000c1e1900 */
[----:B------:R-:W2:Y:S01]  /*00d0*/  @!P1 LDG.E R5, desc[UR6][R4.64] ;  /* 0x0000000604059981 */ /* 0x000ea2000c1e1900 */
[----:B------:R-:W0:Y:S01]  /*00e0*/  S2UR UR5, SR_CgaCtaId ;  /* 0x00000000000579c3 */ /* 0x000e220000008800 */
[----:B------:R-:W-:Y:S01]  /*00f0*/  UMOV UR4, 0x400 ;  /* 0x0000040000047882 */ /* 0x000fe20000000000 */
[----:B------:R-:W-:Y:S01]  /*0100*/  ISETP.GE.U32.AND P0, PT, R0, 0x2, PT ;  /* 0x000000020000780c */ /* 0x000fe20003f06070 */
[----:B------:R-:W-:Y:S01]  /*0110*/  IMAD.MOV.U32 R6, RZ, RZ, RZ ;  /* 0x000000ffff067224 */ /* 0x000fe200078e00ff */
[----:B0-----:R-:W-:-:S06]  /*0120*/  ULEA UR4, UR5, UR4, 0x18 ;  /* 0x0000000405047291 */ /* 0x001fcc000f8ec0ff */
[C---:B------:R-:W-:Y:S01]  /*0130*/  LEA R7, R9.reuse, UR4, 0x2 ;  /* 0x0000000409077c11 */ /* 0x040fe2000f8e10ff */
[----:B--2---:R-:W-:Y:S01]  /*0140*/  @!P1 FMUL R6, R2, R5 ;  /* 0x0000000502069220 */ /* 0x004fe20000400000 */
[----:B------:R-:W-:-:S04]  /*0150*/  ISETP.NE.AND P1, PT, R9, RZ, PT ;  /* 0x000000ff0900720c */ /* 0x000fc80003f25270 */
[----:B------:R0:W-:Y:S01]  /*0160*/  STS [R7], R6 ;  /* 0x0000000607007388 */ /* 0x0001e20000000800 */
[----:B------:R-:W-:Y:S06]  /*0170*/  BAR.SYNC.DEFER_BLOCKING 0x0 ;  /* 0x0000000000007b1d */ /* 0x000fec0000010000 */
[----:B------:R-:W-:Y:S05]  /*0180*/  @!P0 BRA `(.L_x_1) ;  /* 0x00000000002c8947 */ /* 0x000fea0003800000 */
.L_x_2:
[----:B0-----:R-:W-:-:S04]  /*0190*/  SHF.R.U32.HI R6, RZ, 0x1, R0 ;  /* 0x00000001ff067819 */ /* 0x001fc80000011600 */
[----:B------:R-:W-:-:S13]  /*01a0*/  ISETP.GE.U32.AND P0, PT, R9, R6, PT ;  /* 0x000000060900720c */ /* 0x000fda0003f06070 */
[----:B------:R-:W-:Y:S01]  /*01b0*/  @!P0 LEA R2, R6, R7, 0x2 ;  /* 0x0000000706028211 */ /* 0x000fe200078e10ff */
[----:B------:R-:W-:Y:S05]  /*01c0*/  @!P0 LDS R3, [R7] ;  /* 0x0000000007038984 */ /* 0x000fea0000000800 */
[----:B------:R-:W0:Y:S02]  /*01d0*/  @!P0 LDS R2, [R2] ;  /* 0x0000000002028984 */ /* 0x000e240000000800 */
[----:B0-----:R-:W-:-:S05]  /*01e0*/  @!P0 FADD R4, R2, R3 ;  /* 0x0000000302048221 */ /* 0x001fca0000000000 */
[----:B------:R1:W-:Y:S01]  /*01f0*/  @!P0 STS [R7], R4 ;  /* 0x0000000407008388 */ /* 0x0003e20000000800 */
[----:B------:R-:W-:Y:S01]  /*0200*/  BAR.SYNC.DEFER_BLOCKING 0x0 ;  /* 0x0000000000007b1d */ /* 0x000fe20000010000 */
[----:B------:R-:W-:Y:S01]  /*0210*/  ISETP.GT.U32.AND P0, PT, R0, 0x3, PT ;  /* 0x000000030000780c */ /* 0x000fe20003f04070 */
[----:B------:R-:W-:-:S12]  /*0220*/  IMAD.MOV.U32 R0, RZ, RZ, R6 ;  /* 0x000000ffff007224 */ /* 0x000fd800078e0006 */
[----:B-1----:R-:W-:Y:S05]  /*0230*/  @P0 BRA `(.L_x_2) ;  /* 0xfffffffc00d40947 */ /* 0x002fea000383ffff */
.L_x_1:
[----:B------:R-:W-:Y:S05]  /*0240*/  @P1 EXIT ;  /* 0x000000000000194d */ /* 0x000fea0003800000 */
[----:B------:R-:W1:Y:S01]  /*0250*/  S2UR UR5, SR_CgaCtaId ;  /* 0x00000000000579c3 */ /* 0x000e620000008800 */
[----:B------:R-:W-:-:S07]  /*0260*/  UMOV UR4, 0x400 ;  /* 0x0000040000047882 */ /* 0x000fce0000000000 */
[----:B------:R-:W2:Y:S01]  /*0270*/  LDC.64 R2, c[0x0][0x390] ;  /* 0x0000e400ff027b82 */ /* 0x000ea20000000a00 */
[----:B-1----:R-:W-:-:S09]  /*0280*/  ULEA UR4, UR5, UR4, 0x18 ;  /* 0x0000000405047291 */ /* 0x002fd2000f8ec0ff */
[----:B------:R-:W2:Y:S04]  /*0290*/  LDS R5, [UR4] ;  /* 0x00000004ff057984 */ /* 0x000ea80008000800 */
[----:B--2---:R-:W-:Y:S01]  /*02a0*/  REDG.E.ADD.F32.FTZ.RN.STRONG.GPU desc[UR6][R2.64], R5 ;  /* 0x00000005020079a6 */ /* 0x004fe2000c12f306 */
[----:B------:R-:W-:Y:S05]  /*02b0*/  EXIT ;  /* 0x000000000000794d */ /* 0x000fea0003800000 */
.L_x_3:
        /* <DEDUP_REMOVED lines=12> */
.L_x_7:


//--------------------- .text._Z5saxpyfPKfPfi     --------------------------
	.section	.text._Z5saxpyfPKfPfi,"ax",@progbits
	.align	128
        .global         _Z5saxpyfPKfPfi
        .type           _Z5saxpyfPKfPfi,@function
        .size           _Z5saxpyfPKfPfi,(.L_x_8 - _Z5saxpyfPKfPfi)
        .other          _Z5saxpyfPKfPfi,@"STO_CUDA_ENTRY STV_DEFAULT"
_Z5saxpyfPKfPfi:
.text._Z5saxpyfPKfPfi:
        /* <DEDUP_REMOVED lines=9> */
[----:B------:R-:W1:Y:S01]  /*0090*/  LDCU.64 UR4, c[0x0][0x358] ;  /* 0x00006b00ff0477ac */ /* 0x000e620008000a00 */
[----:B------:R-:W2:Y:S06]  /*00a0*/  LDCU UR6, c[0x0][0x380] ;  /* 0x00007000ff0677ac */ /* 0x000eac0008000800 */
[----:B------:R-:W3:Y:S01]  /*00b0*/  LDC.64 R4, c[0x0][0x390] ;  /* 0x0000e400ff047b82 */ /* 0x000ee20000000a00 */
[----:B0-----:R-:W-:-:S06]  /*00c0*/  IMAD.WIDE R2, R7, 0x4, R2 ;  /* 0x0000000407027825 */ /* 0x001fcc00078e0202 */
[----:B-1----:R-:W2:Y:S01]  /*00d0*/  LDG.E R2, desc[UR4][R2.64] ;  /* 0x0000000402027981 */ /* 0x002ea2000c1e1900 */
[----:B---3--:R-:W-:-:S05]  /*00e0*/  IMAD.WIDE R4, R7, 0x4, R4 ;  /* 0x0000000407047825 */ /* 0x008fca00078e0204 */
[----:B------:R-:W2:Y:S02]  /*00f0*/  LDG.E R7, desc[UR4][R4.64] ;  /* 0x0000000404077981 */ /* 0x000ea4000c1e1900 */
[----:B--2---:R-:W-:-:S05]  /*0100*/  FFMA R7, R2, UR6, R7 ;  /* 0x0000000602077c23 */ /* 0x004fca0008000007 */
[----:B------:R-:W-:Y:S01]  /*0110*/  STG.E desc[UR4][R4.64], R7 ;  /* 0x0000000704007986 */ /* 0x000fe2000c101904 */
[----:B------:R-:W-:Y:S05]  /*0120*/  EXIT ;  /* 0x000000000000794d */ /* 0x000fea0003800000 */
.L_x_4:
        /* <DEDUP_REMOVED lines=13> */
.L_x_8:


//--------------------- .text._Z10vector_addPKfS0_Pfi --------------------------
	.section	.text._Z10vector_addPKfS0_Pfi,"ax",@progbits
	.align	128
        .global         _Z10vector_addPKfS0_Pfi
        .type           _Z10vector_addPKfS0_Pfi,@function
        .size           _Z10vector_addPKfS0_Pfi,(.L_x_9 - _Z10vector_addPKfS0_Pfi)
        .other          _Z10vector_addPKfS0_Pfi,@"STO_CUDA_ENTRY STV_DEFAULT"
_Z10vector_addPKfS0_Pfi:
.text._Z10vector_addPKfS0_Pfi:
        /* <DEDUP_REMOVED lines=10> */
[----:B------:R-:W2:Y:S08]  /*00a0*/  LDC.64 R4, c[0x0][0x388] ;  /* 0x0000e200ff047b82 */ /* 0x000eb00000000a00 */
[----:B------:R-:W3:Y:S01]  /*00b0*/  LDC.64 R6, c[0x0][0x390] ;  /* 0x0000e400ff067b82 */ /* 0x000ee20000000a00 */
[----:B0-----:R-:W-:-:S06]  /*00c0*/  IMAD.WIDE R2, R9, 0x4, R2 ;  /* 0x0000000409027825 */ /* 0x001fcc00078e0202 */
[----:B-1----:R-:W4:Y:S01]  /*00d0*/  LDG.E R2, desc[UR4][R2.64] ;  /* 0x0000000402027981 */ /* 0x002f22000c1e1900 */
[----:B--2---:R-:W-:-:S06]  /*00e0*/  IMAD.WIDE R4, R9, 0x4, R4 ;  /* 0x0000000409047825 */ /* 0x004fcc00078e0204 */
[----:B------:R-:W4:Y:S01]  /*00f0*/  LDG.E R5, desc[UR4][R4.64] ;  /* 0x0000000404057981 */ /* 0x000f22000c1e1900 */
[----:B---3--:R-:W-:-:S04]  /*0100*/  IMAD.WIDE R6, R9, 0x4, R6 ;  /* 0x0000000409067825 */ /* 0x008fc800078e0206 */
[----:B----4-:R-:W-:-:S05]  /*0110*/  FADD R9, R2, R5 ;  /* 0x0000000502097221 */ /* 0x010fca0000000000 */
[----:B------:R-:W-:Y:S01]  /*0120*/  STG.E desc[UR4][R6.64], R9 ;  /* 0x0000000906007986 */ /* 0x000fe2000c101904 */
[----:B------:R-:W-:Y:S05]  /*0130*/  EXIT ;  /* 0x000000000000794d */ /* 0x000fea0003800000 */
.L_x_5:
        /* <DEDUP_REMOVED lines=12> */
.L_x_9:


//--------------------- .nv.shared.reserved.0     --------------------------
	.section	.nv.shared.reserved.0,"aw",@nobits
	.weak		__nv_reservedSMEM_offset_0_alias
	.size		__nv_reservedSMEM_offset_0_alias, 0, 64
	.other		__nv_reservedSMEM_offset_0_alias,@"STO_CUDA_RESERVED_SHARED STV_DEFAULT"
__nv_reservedSMEM_offset_0_alias:
	.zero		0
	.zero		64


//--------------------- .nv.shared._Z11dot_productPKfS0_Pfi --------------------------
	.section	.nv.shared._Z11dot_productPKfS0_Pfi,"aw",@nobits
	.sectionflags	@""
	.align	4
.nv.shared._Z11dot_productPKfS0_Pfi:
	.zero		2048


//--------------------- .nv.constant0._Z9poly_evalPKfPfi --------------------------
	.section	.nv.constant0._Z9poly_evalPKfPfi,"a",@progbits
	.sectionflags	@""
	.align	4
.nv.constant0._Z9poly_evalPKfPfi:
	.zero		916


//--------------------- .nv.constant0._Z11dot_productPKfS0_Pfi --------------------------
	.section	.nv.constant0._Z11dot_productPKfS0_Pfi,"a",@progbits
	.sectionflags	@""
	.align	4
.nv.constant0._Z11dot_productPKfS0_Pfi:
	.zero		924


//--------------------- .nv.constant0._Z5saxpyfPKfPfi --------------------------
	.section	.nv.constant0._Z5saxpyfPKfPfi,"a",@progbits
	.sectionflags	@""
	.align	4
.nv.constant0._Z5saxpyfPKfPfi:
	.zero		924


//--------------------- .nv.constant0._Z10vector_addPKfS0_Pfi --------------------------
	.section	.nv.constant0._Z10vector_addPKfS0_Pfi,"a",@progbits
	.sectionflags	@""
	.align	4
.nv.constant0._Z10vector_addPKfS0_Pfi:
	.zero		924


//--------------------- SYMBOLS --------------------------

	.type		.nv.reservedSmem.offset0,@object
	.size		.nv.reservedSmem.offset0,0x4
	.type		.nv.reservedSmem.cap,@object
	.size		.nv.reservedSmem.cap,0x4
